	.headerflags	@"EF_CUDA_TEXMODE_UNIFIED EF_CUDA_64BIT_ADDRESS EF_CUDA_ACCELERATORS EF_CUDA_SM90 EF_CUDA_VIRTUAL_SM(EF_CUDA_SM90)"
	.elftype	@"ET_EXEC"


//--------------------- .nv.info                  --------------------------
	.section	.nv.info,"",@"SHT_CUDA_INFO"
	.align	4


	//----- nvinfo : EIATTR_REGCOUNT
	.align		4
        /*0000*/ 	.byte	0x04, 0x2f
        /*0002*/ 	.short	(.L_3 - .L_2)
	.align		4
.L_2:
        /*0004*/ 	.word	index@(triton_poi_fused_cat_relu_31)
        /*0008*/ 	.word	0x00000044


	//----- nvinfo : EIATTR_MIN_STACK_SIZE
	.align		4
.L_3:
        /*000c*/ 	.byte	0x04, 0x12
        /*000e*/ 	.short	(.L_5 - .L_4)
	.align		4
.L_4:
        /*0010*/ 	.word	index@(triton_poi_fused_cat_relu_31)
        /*0014*/ 	.word	0x00000000


	//----- nvinfo : EIATTR_FRAME_SIZE
	.align		4
.L_5:
        /*0018*/ 	.byte	0x04, 0x11
        /*001a*/ 	.short	(.L_7 - .L_6)
	.align		4
.L_6:
        /*001c*/ 	.word	index@(triton_poi_fused_cat_relu_31)
        /*0020*/ 	.word	0x00000000


	//----- nvinfo : EIATTR_MIN_STACK_SIZE
	.align		4
.L_7:
        /*0024*/ 	.byte	0x04, 0x12
        /*0026*/ 	.short	(.L_9 - .L_8)
	.align		4
.L_8:
        /*0028*/ 	.word	index@(triton_poi_fused_cat_relu_31)
        /*002c*/ 	.word	0x00000000
.L_9:


//--------------------- .nv.info.triton_poi_fused_cat_relu_31 --------------------------
	.section	.nv.info.triton_poi_fused_cat_relu_31,"",@"SHT_CUDA_INFO"
	.sectionflags	@""
	.align	4


	//----- nvinfo : EIATTR_CUDA_API_VERSION
	.align		4
        /*0000*/ 	.byte	0x04, 0x37
        /*0002*/ 	.short	(.L_11 - .L_10)
.L_10:
        /*0004*/ 	.word	0x0000007c


	//----- nvinfo : EIATTR_KPARAM_INFO
	.align		4
.L_11:
        /*0008*/ 	.byte	0x04, 0x17
        /*000a*/ 	.short	(.L_13 - .L_12)
.L_12:
        /*000c*/ 	.word	0x00000000
        /*0010*/ 	.short	0x000d
        /*0012*/ 	.short	0x0064
        /*0014*/ 	.byte	0x00, 0xf0, 0x11, 0x00


	//----- nvinfo : EIATTR_KPARAM_INFO
	.align		4
.L_13:
        /*0018*/ 	.byte	0x04, 0x17
        /*001a*/ 	.short	(.L_15 - .L_14)
.L_14:
        /*001c*/ 	.word	0x00000000
        /*0020*/ 	.short	0x000c
        /*0022*/ 	.short	0x0060
        /*0024*/ 	.byte	0x00, 0xf0, 0x11, 0x00


	//----- nvinfo : EIATTR_KPARAM_INFO
	.align		4
.L_15:
        /*0028*/ 	.byte	0x04, 0x17
        /*002a*/ 	.short	(.L_17 - .L_16)
.L_16:
        /*002c*/ 	.word	0x00000000
        /*0030*/ 	.short	0x000b
        /*0032*/ 	.short	0x0058
        /*0034*/ 	.byte	0x00, 0xf4, 0x21, 0x00


	//----- nvinfo : EIATTR_KPARAM_INFO
	.align		4
.L_17:
        /*0038*/ 	.byte	0x04, 0x17
        /*003a*/ 	.short	(.L_19 - .L_18)
.L_18:
        /*003c*/ 	.word	0x00000000
        /*0040*/ 	.short	0x000a
        /*0042*/ 	.short	0x0050
        /*0044*/ 	.byte	0x00, 0xf4, 0x21, 0x00


	//----- nvinfo : EIATTR_KPARAM_INFO
	.align		4
.L_19:
        /*0048*/ 	.byte	0x04, 0x17
        /*004a*/ 	.short	(.L_21 - .L_20)
.L_20:
        /*004c*/ 	.word	0x00000000
        /*0050*/ 	.short	0x0009
        /*0052*/ 	.short	0x0048
        /*0054*/ 	.byte	0x00, 0xf4, 0x21, 0x00


	//----- nvinfo : EIATTR_KPARAM_INFO
	.align		4
.L_21:
        /*0058*/ 	.byte	0x04, 0x17
        /*005a*/ 	.short	(.L_23 - .L_22)
.L_22:
        /*005c*/ 	.word	0x00000000
        /*0060*/ 	.short	0x0008
        /*0062*/ 	.short	0x0040
        /*0064*/ 	.byte	0x00, 0xf4, 0x21, 0x00


	//----- nvinfo : EIATTR_KPARAM_INFO
	.align		4
.L_23:
        /*0068*/ 	.byte	0x04, 0x17
        /*006a*/ 	.short	(.L_25 - .L_24)
.L_24:
        /*006c*/ 	.word	0x00000000
        /*0070*/ 	.short	0x0007
        /*0072*/ 	.short	0x0038
        /*0074*/ 	.byte	0x00, 0xf4, 0x21, 0x00


	//----- nvinfo : EIATTR_KPARAM_INFO
	.align		4
.L_25:
        /*0078*/ 	.byte	0x04, 0x17
        /*007a*/ 	.short	(.L_27 - .L_26)
.L_26:
        /*007c*/ 	.word	0x00000000
        /*0080*/ 	.short	0x0006
        /*0082*/ 	.short	0x0030
        /*0084*/ 	.byte	0x00, 0xf4, 0x21, 0x00


	//----- nvinfo : EIATTR_KPARAM_INFO
	.align		4
.L_27:
        /*0088*/ 	.byte	0x04, 0x17
        /*008a*/ 	.short	(.L_29 - .L_28)
.L_28:
        /*008c*/ 	.word	0x00000000
        /*0090*/ 	.short	0x0005
        /*0092*/ 	.short	0x0028
        /*0094*/ 	.byte	0x00, 0xf4, 0x21, 0x00


	//----- nvinfo : EIATTR_KPARAM_INFO
	.align		4
.L_29:
        /*0098*/ 	.byte	0x04, 0x17
        /*009a*/ 	.short	(.L_31 - .L_30)
.L_30:
        /*009c*/ 	.word	0x00000000
        /*00a0*/ 	.short	0x0004
        /*00a2*/ 	.short	0x0020
        /*00a4*/ 	.byte	0x00, 0xf4, 0x21, 0x00


	//----- nvinfo : EIATTR_KPARAM_INFO
	.align		4
.L_31:
        /*00a8*/ 	.byte	0x04, 0x17
        /*00aa*/ 	.short	(.L_33 - .L_32)
.L_32:
        /*00ac*/ 	.word	0x00000000
        /*00b0*/ 	.short	0x0003
        /*00b2*/ 	.short	0x0018
        /*00b4*/ 	.byte	0x00, 0xf4, 0x21, 0x00


	//----- nvinfo : EIATTR_KPARAM_INFO
	.align		4
.L_33:
        /*00b8*/ 	.byte	0x04, 0x17
        /*00ba*/ 	.short	(.L_35 - .L_34)
.L_34:
        /*00bc*/ 	.word	0x00000000
        /*00c0*/ 	.short	0x0002
        /*00c2*/ 	.short	0x0010
        /*00c4*/ 	.byte	0x00, 0xf4, 0x21, 0x00


	//----- nvinfo : EIATTR_KPARAM_INFO
	.align		4
.L_35:
        /*00c8*/ 	.byte	0x04, 0x17
        /*00ca*/ 	.short	(.L_37 - .L_36)
.L_36:
        /*00cc*/ 	.word	0x00000000
        /*00d0*/ 	.short	0x0001
        /*00d2*/ 	.short	0x0008
        /*00d4*/ 	.byte	0x00, 0xf4, 0x21, 0x00


	//----- nvinfo : EIATTR_KPARAM_INFO
	.align		4
.L_37:
        /*00d8*/ 	.byte	0x04, 0x17
        /*00da*/ 	.short	(.L_39 - .L_38)
.L_38:
        /*00dc*/ 	.word	0x00000000
        /*00e0*/ 	.short	0x0000
        /*00e2*/ 	.short	0x0000
        /*00e4*/ 	.byte	0x00, 0xf4, 0x21, 0x00


	//----- nvinfo : EIATTR_SPARSE_MMA_MASK
	.align		4
.L_39:
        /*00e8*/ 	.byte	0x03, 0x50
        /*00ea*/ 	.short	0x0000


	//----- nvinfo : EIATTR_MAXREG_COUNT
	.align		4
        /*00ec*/ 	.byte	0x03, 0x1b
        /*00ee*/ 	.short	0x00ff


	//----- nvinfo : EIATTR_EXIT_INSTR_OFFSETS
	.align		4
        /*00f0*/ 	.byte	0x04, 0x1c
        /*00f2*/ 	.short	(.L_41 - .L_40)


	//   ....[0]....
.L_40:
        /*00f4*/ 	.word	0x00001b30


	//   ....[1]....
        /*00f8*/ 	.word	0x00001b50


	//----- nvinfo : EIATTR_REQNTID
	.align		4
.L_41:
        /*00fc*/ 	.byte	0x04, 0x10
        /*00fe*/ 	.short	(.L_43 - .L_42)
.L_42:
        /*0100*/ 	.word	0x00000080
        /*0104*/ 	.word	0x00000001
        /*0108*/ 	.word	0x00000001


	//----- nvinfo : EIATTR_CBANK_PARAM_SIZE
	.align		4
.L_43:
        /*010c*/ 	.byte	0x03, 0x19
        /*010e*/ 	.short	0x0068


	//----- nvinfo : EIATTR_PARAM_CBANK
	.align		4
        /*0110*/ 	.byte	0x04, 0x0a
        /*0112*/ 	.short	(.L_45 - .L_44)
	.align		4
.L_44:
        /*0114*/ 	.word	index@(.nv.constant0.triton_poi_fused_cat_relu_31)
        /*0118*/ 	.short	0x0210
        /*011a*/ 	.short	0x0068


	//----- nvinfo : EIATTR_SW_WAR
	.align		4
.L_45:
        /*011c*/ 	.byte	0x04, 0x36
        /*011e*/ 	.short	(.L_47 - .L_46)
.L_46:
        /*0120*/ 	.word	0x00000008
.L_47:


//--------------------- .nv.callgraph             --------------------------
	.section	.nv.callgraph,"",@"SHT_CUDA_CALLGRAPH"
	.align	4
	.sectionentsize	8
	.align		4
        /*0000*/ 	.word	0x00000000
	.align		4
        /*0004*/ 	.word	0xffffffff
	.align		4
        /*0008*/ 	.word	0x00000000
	.align		4
        /*000c*/ 	.word	0xfffffffe
	.align		4
        /*0010*/ 	.word	0x00000000
	.align		4
        /*0014*/ 	.word	0xfffffffd
	.align		4
        /*0018*/ 	.word	0x00000000
	.align		4
        /*001c*/ 	.word	0xfffffffc


//--------------------- .nv.constant4             --------------------------
	.section	.nv.constant4,"a",@progbits
	.align	8
	.align		8
.nv.constant4:
        /*0000*/ 	.dword	_$_str
	.align		8
        /*0008*/ 	.dword	_$_str_$_2


//--------------------- .text.triton_poi_fused_cat_relu_31 --------------------------
	.section	.text.triton_poi_fused_cat_relu_31,"ax",@progbits
	.align	128
        .global         triton_poi_fused_cat_relu_31
        .type           triton_poi_fused_cat_relu_31,@function
        .size           triton_poi_fused_cat_relu_31,(.L_x_1 - triton_poi_fused_cat_relu_31)
        .other          triton_poi_fused_cat_relu_31,@"STO_CUDA_ENTRY STV_DEFAULT"
triton_poi_fused_cat_relu_31:
.text.triton_poi_fused_cat_relu_31:
[----:B------:R-:W0:Y:S01]  /*0000*/  LDC R1, c[0x0][0x28] ;  /* 0x00000a00ff017b82 */ /* 0x000e220000000800 */
[----:B------:R-:W1:Y:S07]  /*0010*/  S2R R2, SR_TID.X ;  /* 0x0000000000027919 */ /* 0x000e6e0000002100 */
[----:B------:R-:W2:Y:S01]  /*0020*/  S2UR UR4, SR_CTAID.X ;  /* 0x00000000000479c3 */ /* 0x000ea20000002500 */
[----:B------:R-:W-:Y:S02]  /*0030*/  CS2R R16, SRZ ;  /* 0x0000000000107805 */ /* 0x000fe4000001ff00 */
[----:B------:R-:W-:Y:S01]  /*0040*/  CS2R R18, SRZ ;  /* 0x0000000000127805 */ /* 0x000fe2000001ff00 */
[----:B------:R-:W3:Y:S04]  /*0050*/  S2R R37, SR_CTAID.Y ;  /* 0x0000000000257919 */ /* 0x000ee80000002600 */
[----:B------:R-:W4:Y:S01]  /*0060*/  LDC.64 R6, c[0x0][0x248] ;  /* 0x00009200ff067b82 */ /* 0x000f220000000a00 */
[----:B------:R-:W-:-:S02]  /*0070*/  CS2R R24, SRZ ;  /* 0x0000000000187805 */ /* 0x000fc4000001ff00 */
[----:B------:R-:W-:-:S05]  /*0080*/  CS2R R26, SRZ ;  /* 0x00000000001a7805 */ /* 0x000fca000001ff00 */
[----:B------:R-:W5:Y:S01]  /*0090*/  LDC.64 R48, c[0x0][0x240] ;  /* 0x00009000ff307b82 */ /* 0x000f620000000a00 */
[----:B--2---:R-:W-:-:S07]  /*00a0*/  USHF.L.U32 UR4, UR4, 0x5, URZ ;  /* 0x0000000504047899 */ /* 0x004fce000800063f */
[----:B------:R-:W2:Y:S01]  /*00b0*/  LDC.64 R42, c[0x0][0x238] ;  /* 0x00008e00ff2a7b82 */ /* 0x000ea20000000a00 */
[----:B-1----:R-:W-:Y:S01]  /*00c0*/  IMAD.SHL.U32 R0, R2, 0x4, RZ ;  /* 0x0000000402007824 */ /* 0x002fe200078e00ff */
[----:B------:R-:W-:Y:S02]  /*00d0*/  SHF.R.U32.HI R3, RZ, 0x3, R2 ;  /* 0x00000003ff037819 */ /* 0x000fe40000011602 */
[----:B------:R-:W-:Y:S02]  /*00e0*/  CS2R R8, SRZ ;  /* 0x0000000000087805 */ /* 0x000fe4000001ff00 */
[----:B------:R-:W-:Y:S02]  /*00f0*/  CS2R R10, SRZ ;  /* 0x00000000000a7805 */ /* 0x000fe4000001ff00 */
[----:B------:R-:W-:Y:S02]  /*0100*/  CS2R R28, SRZ ;  /* 0x00000000001c7805 */ /* 0x000fe4000001ff00 */
[----:B------:R-:W-:-:S02]  /*0110*/  LOP3.LUT R0, R0, 0x1c, RZ, 0xc0, !PT ;  /* 0x0000001c00007812 */ /* 0x000fc400078ec0ff */
[----:B------:R-:W-:Y:S02]  /*0120*/  CS2R R30, SRZ ;  /* 0x00000000001e7805 */ /* 0x000fe4000001ff00 */
[----:B------:R-:W-:Y:S02]  /*0130*/  SGXT.U32 R3, R3, 0x4 ;  /* 0x000000040303781a */ /* 0x000fe40000000000 */
[----:B------:R-:W-:Y:S02]  /*0140*/  CS2R R32, SRZ ;  /* 0x0000000000207805 */ /* 0x000fe4000001ff00 */
[----:B------:R-:W-:Y:S01]  /*0150*/  CS2R R34, SRZ ;  /* 0x0000000000227805 */ /* 0x000fe2000001ff00 */
[----:B---3--:R-:W-:Y:S01]  /*0160*/  IMAD R37, R37, 0x20, R0 ;  /* 0x0000002025257824 */ /* 0x008fe200078e0200 */
[----:B------:R-:W-:Y:S01]  /*0170*/  LOP3.LUT R3, R3, UR4, RZ, 0xfc, !PT ;  /* 0x0000000403037c12 */ /* 0x000fe2000f8efcff */
[----:B------:R-:W-:Y:S01]  /*0180*/  ULDC.64 UR4, c[0x0][0x208] ;  /* 0x0000820000047ab9 */ /* 0x000fe20000000a00 */
[----:B------:R-:W-:Y:S01]  /*0190*/  CS2R R44, SRZ ;  /* 0x00000000002c7805 */ /* 0x000fe2000001ff00 */
[----:B------:R-:W-:Y:S01]  /*01a0*/  IMAD.HI R4, R37, 0x3e0f83e1, RZ ;  /* 0x3e0f83e125047827 */ /* 0x000fe200078e02ff */
[----:B------:R-:W-:-:S02]  /*01b0*/  ISETP.GE.AND P1, PT, R3, 0x40, PT ;  /* 0x000000400300780c */ /* 0x000fc40003f26270 */
[----:B------:R-:W-:Y:S01]  /*01c0*/  CS2R R46, SRZ ;  /* 0x00000000002e7805 */ /* 0x000fe2000001ff00 */
[----:B------:R-:W1:Y:S01]  /*01d0*/  LDC.64 R52, c[0x0][0x250] ;  /* 0x00009400ff347b82 */ /* 0x000e620000000a00 */
[----:B------:R-:W-:Y:S02]  /*01e0*/  SHF.R.U32.HI R5, RZ, 0x1f, R4 ;  /* 0x0000001fff057819 */ /* 0x000fe40000011604 */
[----:B------:R-:W-:Y:S02]  /*01f0*/  ISETP.LT.AND P2, PT, R37, 0x420, !P1 ;  /* 0x000004202500780c */ /* 0x000fe40004f41270 */
[----:B------:R-:W-:-:S03]  /*0200*/  LEA.HI.SX32 R4, R4, R5, 0x1a ;  /* 0x0000000504047211 */ /* 0x000fc600078fd2ff */
[----:B------:R-:W3:Y:S02]  /*0210*/  LDC.64 R50, c[0x0][0x258] ;  /* 0x00009600ff327b82 */ /* 0x000ee40000000a00 */
[----:B------:R-:W-:-:S04]  /*0220*/  IMAD R2, R4, -0x108, R37 ;  /* 0xfffffef804027824 */ /* 0x000fc800078e0225 */
[C---:B----4-:R-:W-:Y:S01]  /*0230*/  IMAD.WIDE R6, R2.reuse, 0x4, R6 ;  /* 0x0000000402067825 */ /* 0x050fe200078e0206 */
[----:B------:R-:W-:Y:S02]  /*0240*/  ISETP.GT.AND P3, PT, R2, 0xdb, P2 ;  /* 0x000000db0200780c */ /* 0x000fe40001764270 */
[----:B------:R-:W-:Y:S02]  /*0250*/  CS2R R14, SRZ ;  /* 0x00000000000e7805 */ /* 0x000fe4000001ff00 */
[----:B------:R-:W-:Y:S02]  /*0260*/  CS2R R20, SRZ ;  /* 0x0000000000147805 */ /* 0x000fe4000001ff00 */
[----:B------:R-:W-:Y:S01]  /*0270*/  CS2R R22, SRZ ;  /* 0x0000000000167805 */ /* 0x000fe2000001ff00 */
[----:B------:R-:W4:Y:S08]  /*0280*/  LDC.64 R56, c[0x0][0x210] ;  /* 0x00008400ff387b82 */ /* 0x000f300000000a00 */
[----:B------:R-:W1:Y:S01]  /*0290*/  LDC.64 R60, c[0x0][0x230] ;  /* 0x00008c00ff3c7b82 */ /* 0x000e620000000a00 */
[----:B------:R-:W4:Y:S01]  /*02a0*/  @P3 LDG.E.EL.128 R16, desc[UR4][R6.64+-0x370] ;  /* 0xfffc900406103981 */ /* 0x000f22000c2e1d00 */
[----:B------:R-:W-:-:S02]  /*02b0*/  ISETP.GE.AND P0, PT, R37, 0x420, PT ;  /* 0x000004202500780c */ /* 0x000fc40003f06270 */
[----:B------:R-:W-:-:S04]  /*02c0*/  LOP3.LUT R0, R3, 0x10, RZ, 0xfc, !PT ;  /* 0x0000001003007812 */ /* 0x000fc800078efcff */
[----:B------:R-:W-:Y:S01]  /*02d0*/  ISETP.LT.AND P0, PT, R0, 0x40, !P0 ;  /* 0x000000400000780c */ /* 0x000fe20004701270 */
[----:B------:R-:W1:Y:S03]  /*02e0*/  LDC.64 R64, c[0x0][0x260] ;  /* 0x00009800ff407b82 */ /* 0x000e660000000a00 */
[----:B------:R-:W-:-:S13]  /*02f0*/  ISETP.GT.AND P4, PT, R2, 0xdb, P0 ;  /* 0x000000db0200780c */ /* 0x000fda0000784270 */
[----:B------:R2:W4:Y:S01]  /*0300*/  @P4 LDG.E.EL.128 R24, desc[UR4][R6.64+-0x370] ;  /* 0xfffc900406184981 */ /* 0x000522000c2e1d00 */
[----:B------:R-:W-:Y:S02]  /*0310*/  IMAD R39, R4, 0x40, R3 ;  /* 0x0000004004277824 */ /* 0x000fe400078e0203 */
[----:B-----5:R-:W-:-:S04]  /*0320*/  IMAD.WIDE R48, R2, 0x4, R48 ;  /* 0x0000000402307825 */ /* 0x020fc800078e0230 */
[----:B------:R-:W-:Y:S01]  /*0330*/  IMAD R39, R39, 0x2c, RZ ;  /* 0x0000002c27277824 */ /* 0x000fe200078e02ff */
[----:B------:R-:W5:Y:S01]  /*0340*/  @P3 LDG.E.EL.128 R8, desc[UR4][R48.64+-0x370] ;  /* 0xfffc900430083981 */ /* 0x000f62000c2e1d00 */
[----:B------:R-:W-:-:S03]  /*0350*/  VIADD R0, R2, 0xffffff24 ;  /* 0xffffff2402007836 */ /* 0x000fc60000000000 */
[----:B------:R-:W5:Y:S01]  /*0360*/  @P4 LDG.E.EL.128 R44, desc[UR4][R48.64+-0x370] ;  /* 0xfffc9004302c4981 */ /* 0x000f62000c2e1d00 */
[----:B0-2---:R-:W-:-:S04]  /*0370*/  IMAD.IADD R7, R39, 0x1, R0 ;  /* 0x0000000127077824 */ /* 0x005fc800078e0200 */
[----:B------:R-:W-:-:S05]  /*0380*/  IMAD.WIDE R12, R7, 0x4, R42 ;  /* 0x00000004070c7825 */ /* 0x000fca00078e022a */
[----:B------:R0:W2:Y:S01]  /*0390*/  @P3 LDG.E.EL.128 R28, desc[UR4][R12.64] ;  /* 0x000000040c1c3981 */ /* 0x0000a2000c2e1d00 */
[----:B------:R-:W-:-:S04]  /*03a0*/  VIADD R41, R39, 0x2c0 ;  /* 0x000002c027297836 */ /* 0x000fc80000000000 */
[----:B------:R-:W-:-:S04]  /*03b0*/  IMAD.IADD R6, R41, 0x1, R0 ;  /* 0x0000000129067824 */ /* 0x000fc800078e0200 */
[----:B------:R-:W-:-:S05]  /*03c0*/  IMAD.WIDE R42, R6, 0x4, R42 ;  /* 0x00000004062a7825 */ /* 0x000fca00078e022a */
[----:B------:R4:W2:Y:S01]  /*03d0*/  @P4 LDG.E.EL.128 R32, desc[UR4][R42.64] ;  /* 0x000000042a204981 */ /* 0x0008a2000c2e1d00 */
[----:B0-----:R-:W-:Y:S01]  /*03e0*/  CS2R R12, SRZ ;  /* 0x00000000000c7805 */ /* 0x001fe2000001ff00 */
[----:B-1----:R-:W-:-:S04]  /*03f0*/  IMAD.WIDE R52, R2, 0x4, R52 ;  /* 0x0000000402347825 */ /* 0x002fc800078e0234 */
[C---:B---3--:R-:W-:Y:S01]  /*0400*/  IMAD.WIDE R48, R2.reuse, 0x4, R50 ;  /* 0x0000000402307825 */ /* 0x048fe200078e0232 */
[----:B------:R-:W3:Y:S04]  /*0410*/  @P3 LDG.E.EL.128 R12, desc[UR4][R52.64+-0x370] ;  /* 0xfffc9004340c3981 */ /* 0x000ee8000c2e1d00 */
[----:B------:R-:W2:Y:S01]  /*0420*/  @P3 LDG.E.EL.128 R20, desc[UR4][R48.64+-0x370] ;  /* 0xfffc900430143981 */ /* 0x000ea2000c2e1d00 */
[----:B------:R-:W-:Y:S01]  /*0430*/  IMAD.MOV.U32 R0, RZ, RZ, 0x3e800000 ;  /* 0x3e800000ff007424 */ /* 0x000fe200078e00ff */
[----:B------:R-:W-:-:S04]  /*0440*/  ISETP.LT.AND P1, PT, R2, 0x2c, !P1 ;  /* 0x0000002c0200780c */ /* 0x000fc80004f21270 */
[----:B------:R-:W-:Y:S02]  /*0450*/  ISETP.LT.AND P1, PT, R37, 0x420, P1 ;  /* 0x000004202500780c */ /* 0x000fe40000f21270 */
[----:B----4-:R-:W-:-:S05]  /*0460*/  SEL R5, R16, RZ, P3 ;  /* 0x000000ff10057207 */ /* 0x010fca0001800000 */
[----:B------:R-:W-:Y:S01]  /*0470*/  FADD R5, R5, 0.0010000000474974513054 ;  /* 0x3a83126f05057421 */ /* 0x000fe20000000000 */
[----:B------:R-:W-:-:S03]  /*0480*/  SEL R17, R17, RZ, P3 ;  /* 0x000000ff11117207 */ /* 0x000fc60001800000 */
[----:B------:R-:W0:Y:S02]  /*0490*/  MUFU.SQRT R42, R5 ;  /* 0x00000005002a7308 */ /* 0x000e240000002000 */
[----:B------:R-:W-:Y:S01]  /*04a0*/  FADD R36, R17, 0.0010000000474974513054 ;  /* 0x3a83126f11247421 */ /* 0x000fe20000000000 */
[----:B------:R-:W-:-:S05]  /*04b0*/  SEL R18, R18, RZ, P3 ;  /* 0x000000ff12127207 */ /* 0x000fca0001800000 */
[----:B------:R-:W1:Y:S01]  /*04c0*/  MUFU.SQRT R36, R36 ;  /* 0x0000002400247308 */ /* 0x000e620000002000 */
[C---:B0-----:R-:W-:Y:S02]  /*04d0*/  FSETP.GT.AND P6, PT, R42.reuse, 8.50705917302346158658e+37, PT ;  /* 0x7e8000002a00780b */ /* 0x041fe40003fc4000 */
[----:B------:R-:W-:Y:S01]  /*04e0*/  FSETP.GEU.AND P5, PT, R42, 1.175494350822287508e-38, PT ;  /* 0x008000002a00780b */ /* 0x000fe20003fae000 */
[----:B------:R-:W-:Y:S01]  /*04f0*/  FADD R43, R18, 0.0010000000474974513054 ;  /* 0x3a83126f122b7421 */ /* 0x000fe20000000000 */
[----:B------:R-:W-:Y:S02]  /*0500*/  FSEL R16, R0, 1, P6 ;  /* 0x3f80000000107808 */ /* 0x000fe40003000000 */
[----:B------:R-:W-:-:S03]  /*0510*/  SEL R19, R19, RZ, P3 ;  /* 0x000000ff13137207 */ /* 0x000fc60001800000 */
[----:B------:R-:W0:Y:S04]  /*0520*/  MUFU.SQRT R43, R43 ;  /* 0x0000002b002b7308 */ /* 0x000e280000002000 */
[----:B------:R-:W-:Y:S01]  /*0530*/  @P6 FMUL R42, R42, 0.25 ;  /* 0x3e8000002a2a6820 */ /* 0x000fe20000400000 */
[----:B-1----:R-:W-:Y:S01]  /*0540*/  FSETP.GT.AND P6, PT, R36, 8.50705917302346158658e+37, PT ;  /* 0x7e8000002400780b */ /* 0x002fe20003fc4000 */
[----:B------:R-:W-:Y:S02]  /*0550*/  @!P5 FMUL R16, R16, 16777216 ;  /* 0x4b8000001010d820 */ /* 0x000fe40000400000 */
[----:B------:R-:W-:Y:S01]  /*0560*/  @!P5 FMUL R42, R42, 16777216 ;  /* 0x4b8000002a2ad820 */ /* 0x000fe20000400000 */
[----:B------:R-:W-:Y:S01]  /*0570*/  FSETP.GEU.AND P5, PT, R36, 1.175494350822287508e-38, PT ;  /* 0x008000002400780b */ /* 0x000fe20003fae000 */
[----:B------:R-:W-:Y:S01]  /*0580*/  FADD R40, R19, 0.0010000000474974513054 ;  /* 0x3a83126f13287421 */ /* 0x000fe20000000000 */
[----:B------:R-:W-:-:S05]  /*0590*/  FSEL R17, R0, 1, P6 ;  /* 0x3f80000000117808 */ /* 0x000fca0003000000 */
[----:B------:R-:W1:Y:S02]  /*05a0*/  MUFU.SQRT R40, R40 ;  /* 0x0000002800287308 */ /* 0x000e640000002000 */
[----:B------:R-:W-:Y:S01]  /*05b0*/  @P6 FMUL R36, R36, 0.25 ;  /* 0x3e80000024246820 */ /* 0x000fe20000400000 */
[----:B0-----:R-:W-:Y:S02]  /*05c0*/  FSETP.GT.AND P6, PT, R43, 8.50705917302346158658e+37, PT ;  /* 0x7e8000002b00780b */ /* 0x001fe40003fc4000 */
[----:B------:R-:W-:Y:S01]  /*05d0*/  SEL R24, R24, RZ, P4 ;  /* 0x000000ff18187207 */ /* 0x000fe20002000000 */
[----:B------:R-:W-:Y:S01]  /*05e0*/  @!P5 FMUL R36, R36, 16777216 ;  /* 0x4b8000002424d820 */ /* 0x000fe20000400000 */
[----:B------:R-:W-:Y:S01]  /*05f0*/  @!P5 FMUL R17, R17, 16777216 ;  /* 0x4b8000001111d820 */ /* 0x000fe20000400000 */
[----:B------:R-:W-:Y:S02]  /*0600*/  FSETP.GEU.AND P5, PT, R43, 1.175494350822287508e-38, PT ;  /* 0x008000002b00780b */ /* 0x000fe40003fae000 */
[----:B------:R-:W-:Y:S01]  /*0610*/  FADD R24, R24, 0.0010000000474974513054 ;  /* 0x3a83126f18187421 */ /* 0x000fe20000000000 */
[----:B------:R-:W-:-:S03]  /*0620*/  FSEL R18, R0, 1, P6 ;  /* 0x3f80000000127808 */ /* 0x000fc60003000000 */
[----:B------:R-:W0:Y:S02]  /*0630*/  MUFU.SQRT R38, R24 ;  /* 0x0000001800267308 */ /* 0x000e240000002000 */
[----:B------:R-:W-:Y:S01]  /*0640*/  @P6 FMUL R43, R43, 0.25 ;  /* 0x3e8000002b2b6820 */ /* 0x000fe20000400000 */
[----:B-1----:R-:W-:Y:S02]  /*0650*/  FSETP.GT.AND P6, PT, R40, 8.50705917302346158658e+37, PT ;  /* 0x7e8000002800780b */ /* 0x002fe40003fc4000 */
[----:B------:R-:W-:Y:S02]  /*0660*/  SEL R25, R25, RZ, P4 ;  /* 0x000000ff19197207 */ /* 0x000fe40002000000 */
[----:B------:R-:W-:Y:S01]  /*0670*/  @!P5 FMUL R43, R43, 16777216 ;  /* 0x4b8000002b2bd820 */ /* 0x000fe20000400000 */
[----:B------:R-:W-:Y:S01]  /*0680*/  @!P5 FMUL R18, R18, 16777216 ;  /* 0x4b8000001212d820 */ /* 0x000fe20000400000 */
[----:B------:R-:W-:Y:S02]  /*0690*/  FSETP.GEU.AND P5, PT, R40, 1.175494350822287508e-38, PT ;  /* 0x008000002800780b */ /* 0x000fe40003fae000 */
[----:B------:R-:W-:Y:S01]  /*06a0*/  SEL R5, R26, RZ, P4 ;  /* 0x000000ff1a057207 */ /* 0x000fe20002000000 */
[----:B------:R-:W-:Y:S01]  /*06b0*/  FADD R26, R25, 0.0010000000474974513054 ;  /* 0x3a83126f191a7421 */ /* 0x000fe20000000000 */
[----:B------:R-:W-:-:S03]  /*06c0*/  FSEL R19, R0, 1, P6 ;  /* 0x3f80000000137808 */ /* 0x000fc60003000000 */
[----:B------:R-:W-:Y:S01]  /*06d0*/  @P6 FMUL R40, R40, 0.25 ;  /* 0x3e80000028286820 */ /* 0x000fe20000400000 */
[----:B0-----:R-:W-:Y:S01]  /*06e0*/  FSETP.GT.AND P6, PT, R38, 8.50705917302346158658e+37, PT ;  /* 0x7e8000002600780b */ /* 0x001fe20003fc4000 */
[----:B------:R-:W0:Y:S04]  /*06f0*/  MUFU.SQRT R26, R26 ;  /* 0x0000001a001a7308 */ /* 0x000e280000002000 */
[----:B------:R-:W-:Y:S01]  /*0700*/  @!P5 FMUL R40, R40, 16777216 ;  /* 0x4b8000002828d820 */ /* 0x000fe20000400000 */
[----:B------:R-:W-:Y:S01]  /*0710*/  @!P5 FMUL R19, R19, 16777216 ;  /* 0x4b8000001313d820 */ /* 0x000fe20000400000 */
[----:B------:R-:W-:Y:S01]  /*0720*/  FSETP.GEU.AND P5, PT, R38, 1.175494350822287508e-38, PT ;  /* 0x008000002600780b */ /* 0x000fe20003fae000 */
[----:B------:R-:W-:Y:S01]  /*0730*/  FADD R25, R5, 0.0010000000474974513054 ;  /* 0x3a83126f05197421 */ /* 0x000fe20000000000 */
[----:B------:R-:W-:-:S04]  /*0740*/  FSEL R5, R0, 1, P6 ;  /* 0x3f80000000057808 */ /* 0x000fc80003000000 */
[----:B------:R-:W-:Y:S01]  /*0750*/  @P6 FMUL R38, R38, 0.25 ;  /* 0x3e80000026266820 */ /* 0x000fe20000400000 */
[----:B------:R-:W1:Y:S01]  /*0760*/  MUFU.SQRT R25, R25 ;  /* 0x0000001900197308 */ /* 0x000e620000002000 */
[----:B0-----:R-:W-:Y:S02]  /*0770*/  FSETP.GT.AND P6, PT, R26, 8.50705917302346158658e+37, PT ;  /* 0x7e8000001a00780b */ /* 0x001fe40003fc4000 */
[----:B------:R-:W-:-:S03]  /*0780*/  SEL R27, R27, RZ, P4 ;  /* 0x000000ff1b1b7207 */ /* 0x000fc60002000000 */
[----:B------:R-:W-:Y:S01]  /*0790*/  @!P5 FMUL R38, R38, 16777216 ;  /* 0x4b8000002626d820 */ /* 0x000fe20000400000 */
[----:B------:R-:W-:Y:S01]  /*07a0*/  @!P5 FMUL R5, R5, 16777216 ;  /* 0x4b8000000505d820 */ /* 0x000fe20000400000 */
[----:B------:R-:W-:Y:S01]  /*07b0*/  FSETP.GEU.AND P5, PT, R26, 1.175494350822287508e-38, PT ;  /* 0x008000001a00780b */ /* 0x000fe20003fae000 */
[----:B------:R-:W-:Y:S01]  /*07c0*/  FADD R24, R27, 0.0010000000474974513054 ;  /* 0x3a83126f1b187421 */ /* 0x000fe20000000000 */
[----:B-----5:R-:W-:Y:S02]  /*07d0*/  SEL R50, R10, RZ, P3 ;  /* 0x000000ff0a327207 */ /* 0x020fe40001800000 */
[----:B------:R-:W-:-:S03]  /*07e0*/  FSEL R10, R0, 1, P6 ;  /* 0x3f800000000a7808 */ /* 0x000fc60003000000 */
[----:B------:R-:W0:Y:S01]  /*07f0*/  MUFU.SQRT R24, R24 ;  /* 0x0000001800187308 */ /* 0x000e220000002000 */
[----:B------:R-:W-:Y:S01]  /*0800*/  @P6 FMUL R26, R26, 0.25 ;  /* 0x3e8000001a1a6820 */ /* 0x000fe20000400000 */
[----:B-1----:R-:W-:-:S04]  /*0810*/  FSETP.GT.AND P6, PT, R25, 8.50705917302346158658e+37, PT ;  /* 0x7e8000001900780b */ /* 0x002fc80003fc4000 */
[----:B------:R-:W-:Y:S01]  /*0820*/  @!P5 FMUL R26, R26, 16777216 ;  /* 0x4b8000001a1ad820 */ /* 0x000fe20000400000 */
[----:B------:R-:W-:Y:S01]  /*0830*/  @!P5 FMUL R10, R10, 16777216 ;  /* 0x4b8000000a0ad820 */ /* 0x000fe20000400000 */
[----:B------:R-:W-:Y:S02]  /*0840*/  FSETP.GEU.AND P5, PT, R25, 1.175494350822287508e-38, PT ;  /* 0x008000001900780b */ /* 0x000fe40003fae000 */
[----:B--2---:R-:W-:Y:S02]  /*0850*/  SEL R58, R28, RZ, P3 ;  /* 0x000000ff1c3a7207 */ /* 0x004fe40001800000 */
[----:B------:R-:W-:Y:S02]  /*0860*/  SEL R28, R29, RZ, P3 ;  /* 0x000000ff1d1c7207 */ /* 0x000fe40001800000 */
[----:B------:R-:W-:Y:S01]  /*0870*/  SEL R29, R8, RZ, P3 ;  /* 0x000000ff081d7207 */ /* 0x000fe20001800000 */
[----:B------:R-:W-:Y:S01]  /*0880*/  @P6 FMUL R25, R25, 0.25 ;  /* 0x3e80000019196820 */ /* 0x000fe20000400000 */
[----:B------:R-:W-:-:S02]  /*0890*/  FSEL R8, R0, 1, P6 ;  /* 0x3f80000000087808 */ /* 0x000fc40003000000 */
[----:B0-----:R-:W-:-:S03]  /*08a0*/  FSETP.GT.AND P6, PT, R24, 8.50705917302346158658e+37, PT ;  /* 0x7e8000001800780b */ /* 0x001fc60003fc4000 */
[----:B------:R-:W-:Y:S01]  /*08b0*/  @!P5 FMUL R25, R25, 16777216 ;  /* 0x4b8000001919d820 */ /* 0x000fe20000400000 */
[----:B------:R-:W-:Y:S01]  /*08c0*/  @!P5 FMUL R8, R8, 16777216 ;  /* 0x4b8000000808d820 */ /* 0x000fe20000400000 */
[----:B------:R-:W-:Y:S01]  /*08d0*/  FSETP.GEU.AND P5, PT, R24, 1.175494350822287508e-38, PT ;  /* 0x008000001800780b */ /* 0x000fe20003fae000 */
[----:B------:R-:W0:Y:S01]  /*08e0*/  MUFU.RCP R36, R36 ;  /* 0x0000002400247308 */ /* 0x000e220000001000 */
[----:B------:R-:W-:Y:S02]  /*08f0*/  SEL R54, R11, RZ, P3 ;  /* 0x000000ff0b367207 */ /* 0x000fe40001800000 */
[----:B------:R-:W-:-:S04]  /*0900*/  SEL R31, R31, RZ, P3 ;  /* 0x000000ff1f1f7207 */ /* 0x000fc80001800000 */
[----:B------:R-:W-:Y:S01]  /*0910*/  @P6 FMUL R24, R24, 0.25 ;  /* 0x3e80000018186820 */ /* 0x000fe20000400000 */
[----:B------:R-:W1:Y:S01]  /*0920*/  MUFU.RCP R25, R25 ;  /* 0x0000001900197308 */ /* 0x000e620000001000 */
[----:B------:R-:W-:-:S03]  /*0930*/  SEL R37, R9, RZ, P3 ;  /* 0x000000ff09257207 */ /* 0x000fc60001800000 */
[----:B------:R-:W-:Y:S01]  /*0940*/  @!P5 FMUL R24, R24, 16777216 ;  /* 0x4b8000001818d820 */ /* 0x000fe20000400000 */
[----:B------:R-:W-:Y:S01]  /*0950*/  FADD R9, R31, -R54 ;  /* 0x800000361f097221 */ /* 0x000fe20000000000 */
[----:B------:R-:W-:Y:S02]  /*0960*/  SEL R35, R35, RZ, P4 ;  /* 0x000000ff23237207 */ /* 0x000fe40002000000 */
[----:B------:R2:W-:Y:S01]  /*0970*/  MUFU.RCP R27, R42 ;  /* 0x0000002a001b7308 */ /* 0x0005e20000001000 */
[----:B------:R-:W-:Y:S01]  /*0980*/  SEL R32, R32, RZ, P4 ;  /* 0x000000ff20207207 */ /* 0x000fe20002000000 */
[----:B------:R-:W-:Y:S01]  /*0990*/  FADD R58, R58, -R29 ;  /* 0x8000001d3a3a7221 */ /* 0x000fe20000000000 */
[----:B------:R-:W-:Y:S01]  /*09a0*/  SEL R31, R44, RZ, P4 ;  /* 0x000000ff2c1f7207 */ /* 0x000fe20002000000 */
[----:B------:R-:W4:Y:S04]  /*09b0*/  LDC.64 R54, c[0x0][0x218] ;  /* 0x00008600ff367b82 */ /* 0x000f280000000a00 */
[----:B------:R-:W5:Y:S01]  /*09c0*/  MUFU.RCP R38, R38 ;  /* 0x0000002600267308 */ /* 0x000f620000001000 */
[----:B--2---:R-:W-:-:S07]  /*09d0*/  SEL R42, R47, RZ, P4 ;  /* 0x000000ff2f2a7207 */ /* 0x004fce0002000000 */
[----:B------:R-:W2:Y:S08]  /*09e0*/  MUFU.RCP R40, R40 ;  /* 0x0000002800287308 */ /* 0x000eb00000001000 */
[----:B------:R-:W0:Y:S01]  /*09f0*/  MUFU.RCP R24, R24 ;  /* 0x0000001800187308 */ /* 0x000e220000001000 */
[----:B------:R-:W-:-:S07]  /*0a00*/  FADD R28, R28, -R37 ;  /* 0x800000251c1c7221 */ /* 0x000fce0000000000 */
[----:B------:R0:W2:Y:S01]  /*0a10*/  MUFU.RCP R29, R26 ;  /* 0x0000001a001d7308 */ /* 0x0000a20000001000 */
[----:B------:R-:W-:Y:S02]  /*0a20*/  SEL R34, R34, RZ, P4 ;  /* 0x000000ff22227207 */ /* 0x000fe40002000000 */
[----:B------:R-:W-:Y:S01]  /*0a30*/  SEL R37, R46, RZ, P4 ;  /* 0x000000ff2e257207 */ /* 0x000fe20002000000 */
[----:B0-----:R-:W-:Y:S01]  /*0a40*/  FADD R26, R35, -R42 ;  /* 0x8000002a231a7221 */ /* 0x001fe20000000000 */
[----:B------:R-:W-:Y:S01]  /*0a50*/  FADD R42, R32, -R31 ;  /* 0x8000001f202a7221 */ /* 0x000fe20000000000 */
[----:B------:R-:W-:Y:S01]  /*0a60*/  FMUL R31, R36, R17 ;  /* 0x00000011241f7220 */ /* 0x000fe20000400000 */
[----:B------:R-:W-:Y:S01]  /*0a70*/  FSEL R17, R0, 1, P6 ;  /* 0x3f80000000117808 */ /* 0x000fe20003000000 */
[----:B------:R-:W0:Y:S01]  /*0a80*/  MUFU.RCP R43, R43 ;  /* 0x0000002b002b7308 */ /* 0x000e220000001000 */
[----:B-1----:R-:W-:Y:S01]  /*0a90*/  FMUL R8, R25, R8 ;  /* 0x0000000819087220 */ /* 0x002fe20000400000 */
[----:B-----5:R-:W-:Y:S01]  /*0aa0*/  FMUL R5, R38, R5 ;  /* 0x0000000526057220 */ /* 0x020fe20000400000 */
[----:B------:R-:W-:-:S02]  /*0ab0*/  IMAD.IADD R25, R2, 0x1, R39 ;  /* 0x0000000102197824 */ /* 0x000fc400078e0227 */
[----:B------:R-:W-:Y:S01]  /*0ac0*/  @!P5 FMUL R17, R17, 16777216 ;  /* 0x4b8000001111d820 */ /* 0x000fe20000400000 */
[----:B------:R-:W-:Y:S01]  /*0ad0*/  SEL R11, R30, RZ, P3 ;  /* 0x000000ff1e0b7207 */ /* 0x000fe20001800000 */
[----:B------:R-:W-:Y:S01]  /*0ae0*/  FADD R37, R34, -R37 ;  /* 0x8000002522257221 */ /* 0x000fe20000000000 */
[----:B------:R-:W-:Y:S01]  /*0af0*/  SEL R30, R33, RZ, P4 ;  /* 0x000000ff211e7207 */ /* 0x000fe20002000000 */
[----:B--2---:R-:W-:Y:S01]  /*0b00*/  FMUL R40, R40, R19 ;  /* 0x0000001328287220 */ /* 0x004fe20000400000 */
[----:B------:R-:W-:Y:S01]  /*0b10*/  FMUL R17, R24, R17 ;  /* 0x0000001118117220 */ /* 0x000fe20000400000 */
[----:B------:R-:W-:Y:S02]  /*0b20*/  CS2R R32, SRZ ;  /* 0x0000000000207805 */ /* 0x000fe4000001ff00 */
[----:B------:R-:W-:Y:S01]  /*0b30*/  CS2R R34, SRZ ;  /* 0x0000000000227805 */ /* 0x000fe2000001ff00 */
[----:B------:R-:W-:Y:S01]  /*0b40*/  FMUL R42, R5, R42 ;  /* 0x0000002a052a7220 */ /* 0x000fe20000400000 */
[----:B------:R-:W-:Y:S01]  /*0b50*/  IMAD.WIDE R24, R25, 0x4, R56 ;  /* 0x0000000419187825 */ /* 0x000fe200078e0238 */
[----:B------:R-:W-:-:S03]  /*0b60*/  SEL R45, R45, RZ, P4 ;  /* 0x000000ff2d2d7207 */ /* 0x000fc60002000000 */
[----:B------:R-:W-:Y:S01]  /*0b70*/  FMUL R27, R27, R16 ;  /* 0x000000101b1b7220 */ /* 0x000fe20000400000 */
[C---:B------:R-:W-:Y:S02]  /*0b80*/  VIADD R5, R2.reuse, 0xffffffd4 ;  /* 0xffffffd402057836 */ /* 0x040fe40000000000 */
[----:B------:R-:W-:Y:S02]  /*0b90*/  VIADD R44, R2, 0xffffff50 ;  /* 0xffffff50022c7836 */ /* 0x000fe40000000000 */
[----:B------:R-:W-:Y:S01]  /*0ba0*/  FMUL R40, R40, R9 ;  /* 0x0000000928287220 */ /* 0x000fe20000400000 */
[----:B------:R-:W-:Y:S01]  /*0bb0*/  FMUL R37, R8, R37 ;  /* 0x0000002508257220 */ /* 0x000fe20000400000 */
[----:B------:R-:W-:Y:S01]  /*0bc0*/  FMUL R58, R27, R58 ;  /* 0x0000003a1b3a7220 */ /* 0x000fe20000400000 */
[----:B------:R-:W1:Y:S01]  /*0bd0*/  LDC.64 R8, c[0x0][0x220] ;  /* 0x00008800ff087b82 */ /* 0x000e620000000a00 */
[----:B------:R2:W5:Y:S01]  /*0be0*/  @P1 LDG.E.EL.128 R32, desc[UR4][R24.64] ;  /* 0x0000000418201981 */ /* 0x000562000c2e1d00 */
[----:B------:R-:W-:-:S02]  /*0bf0*/  IMAD.IADD R51, R39, 0x1, R5 ;  /* 0x0000000127337824 */ /* 0x000fc400078e0205 */
[----:B------:R-:W-:Y:S01]  /*0c00*/  FADD R30, R30, -R45 ;  /* 0x8000002d1e1e7221 */ /* 0x000fe20000000000 */
[----:B------:R-:W-:Y:S02]  /*0c10*/  IMAD.IADD R63, R39, 0x1, R44 ;  /* 0x00000001273f7824 */ /* 0x000fe400078e022c */
[----:B------:R-:W-:Y:S01]  /*0c20*/  FMUL R29, R29, R10 ;  /* 0x0000000a1d1d7220 */ /* 0x000fe20000400000 */
[----:B------:R-:W-:Y:S02]  /*0c30*/  IMAD.IADD R27, R41, 0x1, R5 ;  /* 0x00000001291b7824 */ /* 0x000fe400078e0205 */
[----:B------:R-:W-:Y:S01]  /*0c40*/  FADD R11, R11, -R50 ;  /* 0x800000320b0b7221 */ /* 0x000fe20000000000 */
[----:B0-----:R-:W-:Y:S01]  /*0c50*/  FMUL R18, R43, R18 ;  /* 0x000000122b127220 */ /* 0x001fe20000400000 */
[----:B--2---:R-:W-:Y:S02]  /*0c60*/  IMAD.IADD R25, R41, 0x1, R44 ;  /* 0x0000000129197824 */ /* 0x004fe400078e022c */
[----:B------:R-:W-:Y:S01]  /*0c70*/  FMUL R43, R31, R28 ;  /* 0x0000001c1f2b7220 */ /* 0x000fe20000400000 */
[----:B----4-:R-:W-:-:S04]  /*0c80*/  IMAD.WIDE R50, R51, 0x4, R54 ;  /* 0x0000000433327825 */ /* 0x010fc800078e0236 */
[----:B------:R-:W-:Y:S01]  /*0c90*/  FMUL R36, R29, R30 ;  /* 0x0000001e1d247220 */ /* 0x000fe20000400000 */
[----:B------:R-:W-:Y:S01]  /*0ca0*/  FMUL R38, R17, R26 ;  /* 0x0000001a11267220 */ /* 0x000fe20000400000 */
[----:B------:R-:W-:Y:S01]  /*0cb0*/  IMAD.WIDE R62, R63, 0x4, R60 ;  /* 0x000000043f3e7825 */ /* 0x000fe200078e023c */
[----:B------:R-:W-:Y:S02]  /*0cc0*/  CS2R R28, SRZ ;  /* 0x00000000001c7805 */ /* 0x000fe4000001ff00 */
[----:B------:R-:W-:Y:S01]  /*0cd0*/  CS2R R30, SRZ ;  /* 0x00000000001e7805 */ /* 0x000fe2000001ff00 */
[----:B------:R-:W-:Y:S01]  /*0ce0*/  IMAD.WIDE R54, R27, 0x4, R54 ;  /* 0x000000041b367825 */ /* 0x000fe200078e0236 */
[----:B------:R-:W-:-:S03]  /*0cf0*/  CS2R R26, SRZ ;  /* 0x00000000001a7805 */ /* 0x000fc6000001ff00 */
[----:B------:R-:W-:Y:S01]  /*0d00*/  IMAD.WIDE R60, R25, 0x4, R60 ;  /* 0x00000004193c7825 */ /* 0x000fe200078e023c */
[----:B------:R-:W-:Y:S01]  /*0d10*/  CS2R R24, SRZ ;  /* 0x0000000000187805 */ /* 0x000fe2000001ff00 */
[----:B------:R0:W2:Y:S02]  /*0d20*/  @P4 LDG.E.EL.128 R28, desc[UR4][R52.64+-0x370] ;  /* 0xfffc9004341c4981 */ /* 0x0000a4000c2e1d00 */
[----:B------:R-:W-:-:S03]  /*0d30*/  VIADD R0, R2, 0xffffffa8 ;  /* 0xffffffa802007836 */ /* 0x000fc60000000000 */
[----:B------:R-:W4:Y:S01]  /*0d40*/  @P4 LDG.E.EL.128 R24, desc[UR4][R48.64+-0x370] ;  /* 0xfffc900430184981 */ /* 0x000f22000c2e1d00 */
[--C-:B------:R-:W-:Y:S02]  /*0d50*/  IMAD.IADD R47, R39, 0x1, R0.reuse ;  /* 0x00000001272f7824 */ /* 0x100fe400078e0200 */
[----:B------:R-:W-:Y:S01]  /*0d60*/  IMAD.IADD R59, R41, 0x1, R0 ;  /* 0x00000001293b7824 */ /* 0x000fe200078e0200 */
[----:B------:R-:W-:Y:S01]  /*0d70*/  ISETP.LT.AND P6, PT, R2, 0x2c, P0 ;  /* 0x0000002c0200780c */ /* 0x000fe200007c1270 */
[----:B-1----:R-:W-:Y:S01]  /*0d80*/  IMAD.WIDE R46, R47, 0x4, R8 ;  /* 0x000000042f2e7825 */ /* 0x002fe200078e0208 */
[----:B---3--:R-:W-:-:S03]  /*0d90*/  SEL R15, R15, RZ, P3 ;  /* 0x000000ff0f0f7207 */ /* 0x008fc60001800000 */
[----:B------:R-:W-:Y:S01]  /*0da0*/  FMUL R45, R18, R11 ;  /* 0x0000000b122d7220 */ /* 0x000fe20000400000 */
[----:B0-----:R-:W-:Y:S01]  /*0db0*/  IMAD.WIDE R52, R59, 0x4, R8 ;  /* 0x000000043b347825 */ /* 0x001fe200078e0208 */
[----:B------:R-:W-:-:S03]  /*0dc0*/  SEL R8, R23, RZ, P3 ;  /* 0x000000ff17087207 */ /* 0x000fc60001800000 */
[----:B------:R-:W-:Y:S01]  /*0dd0*/  IMAD.IADD R11, R2, 0x1, R41 ;  /* 0x00000001020b7824 */ /* 0x000fe200078e0229 */
[----:B------:R-:W-:Y:S02]  /*0de0*/  CS2R R16, SRZ ;  /* 0x0000000000107805 */ /* 0x000fe4000001ff00 */
[----:B------:R-:W-:Y:S01]  /*0df0*/  CS2R R18, SRZ ;  /* 0x0000000000127805 */ /* 0x000fe2000001ff00 */
[----:B------:R-:W-:Y:S01]  /*0e00*/  FFMA R40, R15, R40, R8 ;  /* 0x000000280f287223 */ /* 0x000fe20000000008 */
[----:B------:R-:W-:Y:S01]  /*0e10*/  IMAD.WIDE R10, R11, 0x4, R56 ;  /* 0x000000040b0a7825 */ /* 0x000fe200078e0238 */
[----:B------:R-:W-:Y:S02]  /*0e20*/  SEL R8, R13, RZ, P3 ;  /* 0x000000ff0d087207 */ /* 0x000fe40001800000 */
[----:B------:R-:W-:Y:S02]  /*0e30*/  SEL R14, R14, RZ, P3 ;  /* 0x000000ff0e0e7207 */ /* 0x000fe40001800000 */
[----:B------:R-:W-:Y:S01]  /*0e40*/  SEL R9, R22, RZ, P3 ;  /* 0x000000ff16097207 */ /* 0x000fe20001800000 */
[----:B------:R0:W3:Y:S01]  /*0e50*/  @P6 LDG.E.EL.128 R16, desc[UR4][R10.64] ;  /* 0x000000040a106981 */ /* 0x0000e2000c2e1d00 */
[----:B------:R-:W-:Y:S01]  /*0e60*/  SEL R21, R21, RZ, P3 ;  /* 0x000000ff15157207 */ /* 0x000fe20001800000 */
[----:B------:R-:W-:-:S04]  /*0e70*/  IMAD.WIDE R22, R7, 0x4, R64 ;  /* 0x0000000407167825 */ /* 0x000fc800078e0240 */
[----:B------:R-:W-:Y:S01]  /*0e80*/  FFMA R45, R14, R45, R9 ;  /* 0x0000002d0e2d7223 */ /* 0x000fe20000000009 */
[----:B------:R-:W-:Y:S01]  /*0e90*/  FFMA R43, R8, R43, R21 ;  /* 0x0000002b082b7223 */ /* 0x000fe20000000015 */
[----:B------:R-:W-:Y:S02]  /*0ea0*/  CS2R R8, SRZ ;  /* 0x0000000000087805 */ /* 0x000fe4000001ff00 */
[----:B0-----:R-:W-:-:S06]  /*0eb0*/  CS2R R10, SRZ ;  /* 0x00000000000a7805 */ /* 0x001fcc000001ff00 */
[----:B------:R0:W3:Y:S01]  /*0ec0*/  @P3 LDG.E.EL.128 R8, desc[UR4][R22.64] ;  /* 0x0000000416083981 */ /* 0x0000e2000c2e1d00 */
[----:B------:R-:W-:Y:S02]  /*0ed0*/  SEL R7, R12, RZ, P3 ;  /* 0x000000ff0c077207 */ /* 0x000fe40001800000 */
[----:B------:R-:W-:Y:S02]  /*0ee0*/  ISETP.LT.U32.AND P5, PT, R44, 0x2c, P2 ;  /* 0x0000002c2c00780c */ /* 0x000fe400017a1070 */
[----:B------:R-:W-:Y:S02]  /*0ef0*/  CS2R R14, SRZ ;  /* 0x00000000000e7805 */ /* 0x000fe4000001ff00 */
[----:B------:R-:W-:Y:S01]  /*0f00*/  SEL R20, R20, RZ, P3 ;  /* 0x000000ff14147207 */ /* 0x000fe20001800000 */
[----:B------:R-:W-:-:S04]  /*0f10*/  IMAD.WIDE R64, R6, 0x4, R64 ;  /* 0x0000000406407825 */ /* 0x000fc800078e0240 */
[----:B------:R-:W-:Y:S01]  /*0f20*/  FFMA R48, R7, R58, R20 ;  /* 0x0000003a07307223 */ /* 0x000fe20000000014 */
[----:B------:R-:W-:Y:S02]  /*0f30*/  CS2R R20, SRZ ;  /* 0x0000000000147805 */ /* 0x000fe4000001ff00 */
[----:B0-----:R-:W-:Y:S01]  /*0f40*/  CS2R R22, SRZ ;  /* 0x0000000000167805 */ /* 0x001fe2000001ff00 */
[----:B------:R-:W0:Y:S05]  /*0f50*/  LDC.64 R58, c[0x0][0x228] ;  /* 0x00008a00ff3a7b82 */ /* 0x000e2a0000000a00 */
[----:B------:R-:W3:Y:S01]  /*0f60*/  @P5 LDG.E.EL.128 R20, desc[UR4][R62.64] ;  /* 0x000000043e145981 */ /* 0x000ee2000c2e1d00 */
[----:B-----5:R-:W-:-:S02]  /*0f70*/  SEL R6, R32, RZ, P1 ;  /* 0x000000ff20067207 */ /* 0x020fc40000800000 */
[----:B------:R-:W-:Y:S02]  /*0f80*/  SEL R7, R33, RZ, P1 ;  /* 0x000000ff21077207 */ /* 0x000fe40000800000 */
[----:B--2---:R-:W-:Y:S02]  /*0f90*/  SEL R31, R31, RZ, P4 ;  /* 0x000000ff1f1f7207 */ /* 0x004fe40002000000 */
[----:B----4-:R-:W-:-:S05]  /*0fa0*/  SEL R12, R27, RZ, P4 ;  /* 0x000000ff1b0c7207 */ /* 0x010fca0002000000 */
[----:B------:R-:W-:Y:S01]  /*0fb0*/  FFMA R31, R31, R38, R12 ;  /* 0x000000261f1f7223 */ /* 0x000fe2000000000c */
[----:B------:R-:W-:Y:S02]  /*0fc0*/  CS2R R12, SRZ ;  /* 0x00000000000c7805 */ /* 0x000fe4000001ff00 */
[----:B------:R-:W-:-:S04]  /*0fd0*/  SEL R29, R29, RZ, P4 ;  /* 0x000000ff1d1d7207 */ /* 0x000fc80002000000 */
[----:B------:R-:W2:Y:S01]  /*0fe0*/  @P4 LDG.E.EL.128 R12, desc[UR4][R64.64] ;  /* 0x00000004400c4981 */ /* 0x000ea2000c2e1d00 */
[----:B------:R-:W-:Y:S02]  /*0ff0*/  SEL R38, R25, RZ, P4 ;  /* 0x000000ff19267207 */ /* 0x000fe40002000000 */
[----:B------:R-:W-:Y:S02]  /*1000*/  SEL R49, R26, RZ, P4 ;  /* 0x000000ff1a317207 */ /* 0x000fe40002000000 */
[----:B------:R-:W-:Y:S02]  /*1010*/  SEL R26, R34, RZ, P1 ;  /* 0x000000ff221a7207 */ /* 0x000fe40000800000 */
[----:B------:R-:W-:Y:S02]  /*1020*/  SEL R27, R35, RZ, P1 ;  /* 0x000000ff231b7207 */ /* 0x000fe40000800000 */
[----:B------:R-:W-:Y:S01]  /*1030*/  ISETP.LT.U32.AND P1, PT, R44, 0x2c, P0 ;  /* 0x0000002c2c00780c */ /* 0x000fe20000721070 */
[----:B------:R-:W-:Y:S01]  /*1040*/  FFMA R29, R29, R36, R38 ;  /* 0x000000241d1d7223 */ /* 0x000fe20000000026 */
[----:B------:R-:W-:-:S02]  /*1050*/  SEL R30, R30, RZ, P4 ;  /* 0x000000ff1e1e7207 */ /* 0x000fc40002000000 */
[----:B---3--:R-:W-:Y:S02]  /*1060*/  SEL R38, R19, RZ, P6 ;  /* 0x000000ff13267207 */ /* 0x008fe40003000000 */
[----:B------:R-:W-:Y:S02]  /*1070*/  SEL R19, R28, RZ, P4 ;  /* 0x000000ff1c137207 */ /* 0x000fe40002000000 */
[----:B------:R-:W-:Y:S01]  /*1080*/  SEL R28, R24, RZ, P4 ;  /* 0x000000ff181c7207 */ /* 0x000fe20002000000 */
[----:B------:R-:W-:Y:S01]  /*1090*/  VIADD R24, R2, 0xffffff7c ;  /* 0xffffff7c02187836 */ /* 0x000fe20000000000 */
[----:B------:R-:W-:Y:S02]  /*10a0*/  CS2R R32, SRZ ;  /* 0x0000000000207805 */ /* 0x000fe4000001ff00 */
[----:B------:R-:W-:Y:S01]  /*10b0*/  CS2R R34, SRZ ;  /* 0x0000000000227805 */ /* 0x000fe2000001ff00 */
[----:B------:R-:W-:Y:S01]  /*10c0*/  FFMA R30, R30, R37, R49 ;  /* 0x000000251e1e7223 */ /* 0x000fe20000000031 */
[----:B------:R-:W-:-:S02]  /*10d0*/  SEL R25, R16, RZ, P6 ;  /* 0x000000ff10197207 */ /* 0x000fc40003000000 */
[----:B------:R-:W-:Y:S02]  /*10e0*/  SEL R36, R17, RZ, P6 ;  /* 0x000000ff11247207 */ /* 0x000fe40003000000 */
[----:B------:R-:W-:Y:S01]  /*10f0*/  SEL R37, R18, RZ, P6 ;  /* 0x000000ff12257207 */ /* 0x000fe20003000000 */
[----:B------:R0:W3:Y:S01]  /*1100*/  @P1 LDG.E.EL.128 R32, desc[UR4][R60.64] ;  /* 0x000000043c201981 */ /* 0x0000e2000c2e1d00 */
[----:B------:R-:W-:Y:S02]  /*1110*/  SEL R17, R8, RZ, P3 ;  /* 0x000000ff08117207 */ /* 0x000fe40001800000 */
[----:B------:R-:W-:Y:S02]  /*1120*/  SEL R18, R9, RZ, P3 ;  /* 0x000000ff09127207 */ /* 0x000fe40001800000 */
[----:B------:R-:W-:Y:S02]  /*1130*/  SEL R16, R10, RZ, P3 ;  /* 0x000000ff0a107207 */ /* 0x000fe40001800000 */
[----:B------:R-:W-:-:S02]  /*1140*/  SEL R49, R11, RZ, P3 ;  /* 0x000000ff0b317207 */ /* 0x000fc40001800000 */
[----:B------:R-:W-:Y:S01]  /*1150*/  ISETP.LT.U32.AND P3, PT, R24, 0x2c, P0 ;  /* 0x0000002c1800780c */ /* 0x000fe20000761070 */
[----:B------:R-:W-:Y:S02]  /*1160*/  IMAD.IADD R41, R41, 0x1, R24 ;  /* 0x0000000129297824 */ /* 0x000fe400078e0218 */
[----:B------:R-:W-:Y:S01]  /*1170*/  FFMA R42, R19, R42, R28 ;  /* 0x0000002a132a7223 */ /* 0x000fe2000000001c */
[----:B------:R-:W-:Y:S01]  /*1180*/  FADD R48, R17, R48 ;  /* 0x0000003011307221 */ /* 0x000fe20000000000 */
[----:B------:R-:W-:Y:S01]  /*1190*/  FADD R43, R18, R43 ;  /* 0x0000002b122b7221 */ /* 0x000fe20000000000 */
[----:B------:R-:W-:Y:S01]  /*11a0*/  FADD R45, R16, R45 ;  /* 0x0000002d102d7221 */ /* 0x000fe20000000000 */
[----:B------:R-:W-:Y:S02]  /*11b0*/  CS2R R8, SRZ ;  /* 0x0000000000087805 */ /* 0x000fe4000001ff00 */
[----:B------:R-:W-:Y:S02]  /*11c0*/  CS2R R10, SRZ ;  /* 0x00000000000a7805 */ /* 0x000fe4000001ff00 */
[----:B------:R-:W-:-:S02]  /*11d0*/  CS2R R16, SRZ ;  /* 0x0000000000107805 */ /* 0x000fc4000001ff00 */
[----:B------:R-:W-:Y:S01]  /*11e0*/  CS2R R18, SRZ ;  /* 0x0000000000127805 */ /* 0x000fe2000001ff00 */
[----:B0-----:R-:W-:-:S04]  /*11f0*/  IMAD.WIDE R60, R41, 0x4, R58 ;  /* 0x00000004293c7825 */ /* 0x001fc800078e023a */
[----:B------:R-:W-:Y:S01]  /*1200*/  IMAD.WIDE R62, R41, 0x4, R56 ;  /* 0x00000004293e7825 */ /* 0x000fe200078e0238 */
[----:B------:R-:W4:Y:S04]  /*1210*/  @P3 LDG.E.EL.128 R8, desc[UR4][R60.64] ;  /* 0x000000043c083981 */ /* 0x000f28000c2e1d00 */
[----:B------:R-:W5:Y:S01]  /*1220*/  @P3 LDG.E.EL.128 R16, desc[UR4][R62.64] ;  /* 0x000000043e103981 */ /* 0x000f62000c2e1d00 */
[----:B------:R-:W-:Y:S01]  /*1230*/  FADD R28, R49, R40 ;  /* 0x00000028311c7221 */ /* 0x000fe20000000000 */
[----:B------:R-:W-:Y:S01]  /*1240*/  IMAD.IADD R39, R39, 0x1, R24 ;  /* 0x0000000127277824 */ /* 0x000fe200078e0218 */
[----:B------:R-:W-:Y:S02]  /*1250*/  SEL R20, R20, RZ, P5 ;  /* 0x000000ff14147207 */ /* 0x000fe40002800000 */
[----:B------:R-:W-:-:S02]  /*1260*/  SEL R21, R21, RZ, P5 ;  /* 0x000000ff15157207 */ /* 0x000fc40002800000 */
[----:B------:R-:W-:Y:S01]  /*1270*/  SEL R22, R22, RZ, P5 ;  /* 0x000000ff16167207 */ /* 0x000fe20002800000 */
[----:B------:R-:W-:-:S04]  /*1280*/  IMAD.WIDE R56, R39, 0x4, R56 ;  /* 0x0000000427387825 */ /* 0x000fc800078e0238 */
[----:B------:R-:W-:Y:S01]  /*1290*/  FADD R41, R20, R20 ;  /* 0x0000001414297221 */ /* 0x000fe20000000000 */
[----:B------:R-:W-:Y:S01]  /*12a0*/  FADD R40, R21, R21 ;  /* 0x0000001515287221 */ /* 0x000fe20000000000 */
[----:B------:R-:W-:-:S04]  /*12b0*/  IMAD.WIDE R58, R39, 0x4, R58 ;  /* 0x00000004273a7825 */ /* 0x000fc800078e023a */
[----:B------:R-:W-:Y:S01]  /*12c0*/  FADD R39, R22, R22 ;  /* 0x0000001616277221 */ /* 0x000fe20000000000 */
[----:B------:R-:W-:Y:S02]  /*12d0*/  CS2R R20, SRZ ;  /* 0x0000000000147805 */ /* 0x000fe4000001ff00 */
[----:B------:R-:W-:Y:S02]  /*12e0*/  ISETP.GE.U32.AND P6, PT, R44, 0x2c, PT ;  /* 0x0000002c2c00780c */ /* 0x000fe40003fc6070 */
[----:B--2---:R-:W-:Y:S02]  /*12f0*/  SEL R49, R12, RZ, P4 ;  /* 0x000000ff0c317207 */ /* 0x004fe40002000000 */
[----:B------:R-:W-:Y:S02]  /*1300*/  SEL R12, R13, RZ, P4 ;  /* 0x000000ff0d0c7207 */ /* 0x000fe40002000000 */
[----:B------:R-:W-:Y:S02]  /*1310*/  SEL R13, R14, RZ, P4 ;  /* 0x000000ff0e0d7207 */ /* 0x000fe40002000000 */
[----:B------:R-:W-:-:S02]  /*1320*/  SEL R14, R15, RZ, P4 ;  /* 0x000000ff0f0e7207 */ /* 0x000fc40002000000 */
[----:B------:R-:W-:Y:S01]  /*1330*/  ISETP.LT.U32.AND P4, PT, R24, 0x2c, P2 ;  /* 0x0000002c1800780c */ /* 0x000fe20001781070 */
[----:B------:R-:W-:Y:S01]  /*1340*/  FADD R49, R49, R42 ;  /* 0x0000002a31317221 */ /* 0x000fe20000000000 */
[----:B------:R-:W-:Y:S02]  /*1350*/  SEL R42, R23, RZ, P5 ;  /* 0x000000ff172a7207 */ /* 0x000fe40002800000 */
[----:B------:R-:W-:Y:S01]  /*1360*/  CS2R R22, SRZ ;  /* 0x0000000000167805 */ /* 0x000fe2000001ff00 */
[----:B------:R-:W-:Y:S01]  /*1370*/  FADD R29, R12, R29 ;  /* 0x0000001d0c1d7221 */ /* 0x000fe20000000000 */
[----:B------:R-:W-:Y:S01]  /*1380*/  FADD R30, R13, R30 ;  /* 0x0000001e0d1e7221 */ /* 0x000fe20000000000 */
[----:B------:R-:W-:Y:S01]  /*1390*/  FADD R31, R14, R31 ;  /* 0x0000001f0e1f7221 */ /* 0x000fe20000000000 */
[----:B------:R-:W-:Y:S02]  /*13a0*/  CS2R R12, SRZ ;  /* 0x00000000000c7805 */ /* 0x000fe4000001ff00 */
[----:B------:R-:W-:-:S03]  /*13b0*/  CS2R R14, SRZ ;  /* 0x00000000000e7805 */ /* 0x000fc6000001ff00 */
[----:B------:R0:W2:Y:S01]  /*13c0*/  @P4 LDG.E.EL.128 R20, desc[UR4][R56.64] ;  /* 0x0000000438144981 */ /* 0x0000a2000c2e1d00 */
[----:B------:R-:W-:-:S03]  /*13d0*/  ISETP.GT.AND P5, PT, R2, 0xdb, PT ;  /* 0x000000db0200780c */ /* 0x000fc60003fa4270 */
[----:B------:R1:W2:Y:S01]  /*13e0*/  @P4 LDG.E.EL.128 R12, desc[UR4][R58.64] ;  /* 0x000000043a0c4981 */ /* 0x0002a2000c2e1d00 */
[----:B---3--:R-:W-:Y:S02]  /*13f0*/  SEL R32, R32, RZ, P1 ;  /* 0x000000ff20207207 */ /* 0x008fe40000800000 */
[----:B------:R-:W-:Y:S02]  /*1400*/  SEL R33, R33, RZ, P1 ;  /* 0x000000ff21217207 */ /* 0x000fe40000800000 */
[----:B------:R-:W-:Y:S02]  /*1410*/  SEL R34, R34, RZ, P1 ;  /* 0x000000ff22227207 */ /* 0x000fe40000800000 */
[----:B------:R-:W-:Y:S02]  /*1420*/  SEL R35, R35, RZ, P1 ;  /* 0x000000ff23237207 */ /* 0x000fe40000800000 */
[----:B------:R-:W-:Y:S01]  /*1430*/  ISETP.LT.U32.AND P1, PT, R5, 0x2c, P0 ;  /* 0x0000002c0500780c */ /* 0x000fe20000721070 */
[----:B------:R-:W-:Y:S01]  /*1440*/  FADD R42, R42, R42 ;  /* 0x0000002a2a2a7221 */ /* 0x000fe20000000000 */
[----:B------:R-:W-:Y:S01]  /*1450*/  @P6 FSEL R41, R48, RZ, P5 ;  /* 0x000000ff30296208 */ /* 0x000fe20002800000 */
[----:B------:R-:W-:Y:S01]  /*1460*/  FADD R48, R32, R32 ;  /* 0x0000002020307221 */ /* 0x000fe20000000000 */
[----:B------:R-:W-:Y:S01]  /*1470*/  @P6 FSEL R40, R43, RZ, P5 ;  /* 0x000000ff2b286208 */ /* 0x000fe20002800000 */
[----:B------:R-:W-:Y:S01]  /*1480*/  FADD R43, R33, R33 ;  /* 0x00000021212b7221 */ /* 0x000fe20000000000 */
[----:B------:R-:W-:Y:S01]  /*1490*/  @P6 FSEL R39, R45, RZ, P5 ;  /* 0x000000ff2d276208 */ /* 0x000fe20002800000 */
[----:B------:R-:W-:Y:S01]  /*14a0*/  FADD R44, R34, R34 ;  /* 0x00000022222c7221 */ /* 0x000fe20000000000 */
[----:B------:R-:W-:Y:S01]  /*14b0*/  FADD R45, R35, R35 ;  /* 0x00000023232d7221 */ /* 0x000fe20000000000 */
[----:B------:R-:W-:-:S02]  /*14c0*/  @P6 FSEL R42, R28, RZ, P5 ;  /* 0x000000ff1c2a6208 */ /* 0x000fc40002800000 */
[----:B------:R-:W-:Y:S02]  /*14d0*/  @P6 FSEL R48, R49, RZ, P5 ;  /* 0x000000ff31306208 */ /* 0x000fe40002800000 */
[----:B------:R-:W-:Y:S02]  /*14e0*/  @P6 FSEL R43, R29, RZ, P5 ;  /* 0x000000ff1d2b6208 */ /* 0x000fe40002800000 */
[----:B------:R-:W-:Y:S02]  /*14f0*/  CS2R R28, SRZ ;  /* 0x00000000001c7805 */ /* 0x000fe4000001ff00 */
[----:B------:R-:W-:Y:S02]  /*1500*/  @P6 FSEL R44, R30, RZ, P5 ;  /* 0x000000ff1e2c6208 */ /* 0x000fe40002800000 */
[----:B------:R-:W-:Y:S02]  /*1510*/  @P6 FSEL R45, R31, RZ, P5 ;  /* 0x000000ff1f2d6208 */ /* 0x000fe40002800000 */
[----:B------:R-:W-:-:S02]  /*1520*/  CS2R R30, SRZ ;  /* 0x00000000001e7805 */ /* 0x000fc4000001ff00 */
[----:B------:R-:W-:Y:S02]  /*1530*/  ISETP.LT.U32.AND P6, PT, R0, 0x2c, P0 ;  /* 0x0000002c0000780c */ /* 0x000fe400007c1070 */
[----:B----4-:R-:W-:Y:S02]  /*1540*/  SEL R49, R8, RZ, P3 ;  /* 0x000000ff08317207 */ /* 0x010fe40001800000 */
[----:B0-----:R-:W-:Y:S01]  /*1550*/  SEL R56, R9, RZ, P3 ;  /* 0x000000ff09387207 */ /* 0x001fe20001800000 */
[----:B------:R-:W3:Y:S01]  /*1560*/  @P1 LDG.E.EL.128 R28, desc[UR4][R54.64] ;  /* 0x00000004361c1981 */ /* 0x000ee2000c2e1d00 */
[----:B------:R-:W-:Y:S02]  /*1570*/  SEL R57, R10, RZ, P3 ;  /* 0x000000ff0a397207 */ /* 0x000fe40001800000 */
[----:B-1----:R-:W-:Y:S02]  /*1580*/  SEL R58, R11, RZ, P3 ;  /* 0x000000ff0b3a7207 */ /* 0x002fe40001800000 */
[----:B-----5:R-:W-:-:S02]  /*1590*/  SEL R60, R16, RZ, P3 ;  /* 0x000000ff103c7207 */ /* 0x020fc40001800000 */
[----:B------:R-:W-:Y:S02]  /*15a0*/  SEL R59, R17, RZ, P3 ;  /* 0x000000ff113b7207 */ /* 0x000fe40001800000 */
[----:B------:R-:W-:Y:S02]  /*15b0*/  SEL R62, R18, RZ, P3 ;  /* 0x000000ff123e7207 */ /* 0x000fe40001800000 */
[----:B------:R-:W-:Y:S02]  /*15c0*/  SEL R61, R19, RZ, P3 ;  /* 0x000000ff133d7207 */ /* 0x000fe40001800000 */
[----:B------:R-:W-:Y:S02]  /*15d0*/  ISETP.LT.U32.AND P3, PT, R0, 0x2c, P2 ;  /* 0x0000002c0000780c */ /* 0x000fe40001761070 */
[----:B------:R-:W-:Y:S02]  /*15e0*/  CS2R R8, SRZ ;  /* 0x0000000000087805 */ /* 0x000fe4000001ff00 */
[----:B------:R-:W-:-:S02]  /*15f0*/  CS2R R10, SRZ ;  /* 0x00000000000a7805 */ /* 0x000fc4000001ff00 */
[----:B------:R-:W-:Y:S02]  /*1600*/  ISETP.LT.U32.AND P5, PT, R5, 0x2c, P2 ;  /* 0x0000002c0500780c */ /* 0x000fe400017a1070 */
[----:B------:R-:W-:Y:S02]  /*1610*/  CS2R R32, SRZ ;  /* 0x0000000000207805 */ /* 0x000fe4000001ff00 */
[----:B------:R-:W-:Y:S02]  /*1620*/  CS2R R34, SRZ ;  /* 0x0000000000227805 */ /* 0x000fe4000001ff00 */
[----:B------:R-:W-:Y:S02]  /*1630*/  CS2R R16, SRZ ;  /* 0x0000000000107805 */ /* 0x000fe4000001ff00 */
[----:B------:R-:W-:Y:S01]  /*1640*/  CS2R R18, SRZ ;  /* 0x0000000000127805 */ /* 0x000fe2000001ff00 */
[----:B------:R2:W4:Y:S04]  /*1650*/  @P6 LDG.E.EL.128 R8, desc[UR4][R52.64] ;  /* 0x0000000434086981 */ /* 0x000528000c2e1d00 */
[----:B------:R-:W5:Y:S04]  /*1660*/  @P3 LDG.E.EL.128 R32, desc[UR4][R46.64] ;  /* 0x000000042e203981 */ /* 0x000f68000c2e1d00 */
[----:B------:R-:W5:Y:S01]  /*1670*/  @P5 LDG.E.EL.128 R16, desc[UR4][R50.64] ;  /* 0x0000000432105981 */ /* 0x000f62000c2e1d00 */
[----:B--2---:R-:W-:-:S02]  /*1680*/  SEL R53, R20, RZ, P4 ;  /* 0x000000ff14357207 */ /* 0x004fc40002000000 */
[----:B------:R-:W-:Y:S02]  /*1690*/  SEL R20, R21, RZ, P4 ;  /* 0x000000ff15147207 */ /* 0x000fe40002000000 */
[----:B------:R-:W-:Y:S02]  /*16a0*/  SEL R21, R22, RZ, P4 ;  /* 0x000000ff16157207 */ /* 0x000fe40002000000 */
[----:B------:R-:W-:Y:S02]  /*16b0*/  SEL R12, R12, RZ, P4 ;  /* 0x000000ff0c0c7207 */ /* 0x000fe40002000000 */
[----:B------:R-:W-:Y:S02]  /*16c0*/  SEL R13, R13, RZ, P4 ;  /* 0x000000ff0d0d7207 */ /* 0x000fe40002000000 */
[----:B------:R-:W-:Y:S02]  /*16d0*/  SEL R14, R14, RZ, P4 ;  /* 0x000000ff0e0e7207 */ /* 0x000fe40002000000 */
[----:B------:R-:W-:-:S02]  /*16e0*/  SEL R15, R15, RZ, P4 ;  /* 0x000000ff0f0f7207 */ /* 0x000fc40002000000 */
[----:B------:R-:W-:Y:S02]  /*16f0*/  SEL R22, R23, RZ, P4 ;  /* 0x000000ff17167207 */ /* 0x000fe40002000000 */
[----:B------:R-:W-:-:S13]  /*1700*/  ISETP.GE.U32.AND P4, PT, R24, 0x2c, PT ;  /* 0x0000002c1800780c */ /* 0x000fda0003f86070 */
[----:B------:R-:W-:Y:S01]  /*1710*/  @!P4 FADD R45, R58, R61 ;  /* 0x0000003d3a2dc221 */ /* 0x000fe20000000000 */
[----:B------:R-:W-:Y:S01]  /*1720*/  @!P4 FADD R44, R57, R62 ;  /* 0x0000003e392cc221 */ /* 0x000fe20000000000 */
[----:B------:R-:W-:Y:S01]  /*1730*/  @!P4 FADD R43, R56, R59 ;  /* 0x0000003b382bc221 */ /* 0x000fe20000000000 */
[----:B------:R-:W-:Y:S01]  /*1740*/  @!P4 FADD R48, R49, R60 ;  /* 0x0000003c3130c221 */ /* 0x000fe20000000000 */
[----:B------:R-:W-:Y:S01]  /*1750*/  @!P4 FADD R42, R15, R22 ;  /* 0x000000160f2ac221 */ /* 0x000fe20000000000 */
[----:B------:R-:W-:Y:S01]  /*1760*/  @!P4 FADD R39, R14, R21 ;  /* 0x000000150e27c221 */ /* 0x000fe20000000000 */
[----:B------:R-:W-:Y:S01]  /*1770*/  @!P4 FADD R40, R13, R20 ;  /* 0x000000140d28c221 */ /* 0x000fe20000000000 */
[----:B------:R-:W-:Y:S01]  /*1780*/  @!P4 FADD R41, R12, R53 ;  /* 0x000000350c29c221 */ /* 0x000fe20000000000 */
[----:B------:R-:W-:Y:S02]  /*1790*/  ISETP.GE.U32.AND P4, PT, R5, 0x2c, PT ;  /* 0x0000002c0500780c */ /* 0x000fe40003f86070 */
[----:B---3--:R-:W-:-:S02]  /*17a0*/  SEL R28, R28, RZ, P1 ;  /* 0x000000ff1c1c7207 */ /* 0x008fc40000800000 */
[----:B------:R-:W-:Y:S02]  /*17b0*/  SEL R29, R29, RZ, P1 ;  /* 0x000000ff1d1d7207 */ /* 0x000fe40000800000 */
[----:B------:R-:W-:Y:S02]  /*17c0*/  SEL R30, R30, RZ, P1 ;  /* 0x000000ff1e1e7207 */ /* 0x000fe40000800000 */
[----:B------:R-:W-:Y:S02]  /*17d0*/  SEL R31, R31, RZ, P1 ;  /* 0x000000ff1f1f7207 */ /* 0x000fe40000800000 */
[----:B------:R-:W-:Y:S01]  /*17e0*/  ISETP.GE.U32.AND P1, PT, R0, 0x2c, PT ;  /* 0x0000002c0000780c */ /* 0x000fe20003f26070 */
[----:B------:R-:W-:Y:S02]  /*17f0*/  IMAD R0, R4, 0x4200, R2 ;  /* 0x0000420004007824 */ /* 0x000fe400078e0202 */
[----:B------:R-:W0:Y:S01]  /*1800*/  LDC.64 R4, c[0x0][0x268] ;  /* 0x00009a00ff047b82 */ /* 0x000e220000000a00 */
[----:B----4-:R-:W-:-:S02]  /*1810*/  SEL R13, R8, RZ, P6 ;  /* 0x000000ff080d7207 */ /* 0x010fc40003000000 */
[----:B------:R-:W-:Y:S02]  /*1820*/  SEL R8, R9, RZ, P6 ;  /* 0x000000ff09087207 */ /* 0x000fe40003000000 */
[----:B------:R-:W-:Y:S02]  /*1830*/  SEL R9, R10, RZ, P6 ;  /* 0x000000ff0a097207 */ /* 0x000fe40003000000 */
[----:B-----5:R-:W-:Y:S02]  /*1840*/  SEL R34, R34, RZ, P3 ;  /* 0x000000ff22227207 */ /* 0x020fe40001800000 */
[----:B------:R-:W-:Y:S02]  /*1850*/  SEL R32, R32, RZ, P3 ;  /* 0x000000ff20207207 */ /* 0x000fe40001800000 */
[----:B------:R-:W-:Y:S02]  /*1860*/  SEL R33, R33, RZ, P3 ;  /* 0x000000ff21217207 */ /* 0x000fe40001800000 */
[----:B------:R-:W-:-:S02]  /*1870*/  SEL R35, R35, RZ, P3 ;  /* 0x000000ff23237207 */ /* 0x000fc40001800000 */
[----:B------:R-:W-:Y:S01]  /*1880*/  SEL R10, R11, RZ, P6 ;  /* 0x000000ff0b0a7207 */ /* 0x000fe20003000000 */
[----:B------:R-:W-:Y:S01]  /*1890*/  IMAD R11, R3, 0x108, R0 ;  /* 0x00000108030b7824 */ /* 0x000fe200078e0200 */
[----:B------:R-:W-:Y:S02]  /*18a0*/  @P4 FSEL R30, R9, R44, !P1 ;  /* 0x0000002c091e4208 */ /* 0x000fe40004800000 */
[----:B------:R-:W-:Y:S02]  /*18b0*/  ISETP.GE.AND P6, PT, R2, 0x2c, PT ;  /* 0x0000002c0200780c */ /* 0x000fe40003fc6270 */
[----:B------:R-:W-:Y:S02]  /*18c0*/  SEL R9, R18, RZ, P5 ;  /* 0x000000ff12097207 */ /* 0x000fe40002800000 */
[----:B------:R-:W-:Y:S02]  /*18d0*/  SEL R3, R16, RZ, P5 ;  /* 0x000000ff10037207 */ /* 0x000fe40002800000 */
[----:B------:R-:W-:-:S02]  /*18e0*/  SEL R0, R17, RZ, P5 ;  /* 0x000000ff11007207 */ /* 0x000fc40002800000 */
[----:B------:R-:W-:Y:S02]  /*18f0*/  SEL R2, R19, RZ, P5 ;  /* 0x000000ff13027207 */ /* 0x000fe40002800000 */
[----:B------:R-:W-:Y:S02]  /*1900*/  @P4 FSEL R9, R34, R39, !P1 ;  /* 0x0000002722094208 */ /* 0x000fe40004800000 */
[----:B------:R-:W-:Y:S02]  /*1910*/  @P4 FSEL R3, R32, R41, !P1 ;  /* 0x0000002920034208 */ /* 0x000fe40004800000 */
[----:B------:R-:W-:Y:S02]  /*1920*/  @P4 FSEL R0, R33, R40, !P1 ;  /* 0x0000002821004208 */ /* 0x000fe40004800000 */
[----:B------:R-:W-:Y:S02]  /*1930*/  @P4 FSEL R2, R35, R42, !P1 ;  /* 0x0000002a23024208 */ /* 0x000fe40004800000 */
[----:B------:R-:W-:-:S02]  /*1940*/  FSEL R9, R26, R9, !P6 ;  /* 0x000000091a097208 */ /* 0x000fc40007000000 */
[----:B------:R-:W-:Y:S02]  /*1950*/  FSEL R6, R6, R3, !P6 ;  /* 0x0000000306067208 */ /* 0x000fe40007000000 */
[----:B------:R-:W-:Y:S02]  /*1960*/  FSEL R0, R7, R0, !P6 ;  /* 0x0000000007007208 */ /* 0x000fe40007000000 */
[----:B------:R-:W-:Y:S02]  /*1970*/  FSEL R27, R27, R2, !P6 ;  /* 0x000000021b1b7208 */ /* 0x000fe40007000000 */
[----:B------:R-:W-:Y:S02]  /*1980*/  @P4 FSEL R28, R13, R48, !P1 ;  /* 0x000000300d1c4208 */ /* 0x000fe40004800000 */
[----:B------:R-:W-:Y:S02]  /*1990*/  @P4 FSEL R31, R10, R45, !P1 ;  /* 0x0000002d0a1f4208 */ /* 0x000fe40004800000 */
[----:B------:R-:W-:-:S02]  /*19a0*/  @P4 FSEL R29, R8, R43, !P1 ;  /* 0x0000002b081d4208 */ /* 0x000fc40004800000 */
[----:B------:R-:W-:Y:S02]  /*19b0*/  FSETP.GEU.AND P3, PT, R9, RZ, PT ;  /* 0x000000ff0900720b */ /* 0x000fe40003f6e000 */
[----:B------:R-:W-:Y:S02]  /*19c0*/  FSETP.GEU.AND P1, PT, R27, RZ, PT ;  /* 0x000000ff1b00720b */ /* 0x000fe40003f2e000 */
[----:B------:R-:W-:Y:S02]  /*19d0*/  FSETP.GEU.AND P4, PT, R0, RZ, PT ;  /* 0x000000ff0000720b */ /* 0x000fe40003f8e000 */
[----:B------:R-:W-:Y:S01]  /*19e0*/  FSETP.GEU.AND P5, PT, R6, RZ, PT ;  /* 0x000000ff0600720b */ /* 0x000fe20003fae000 */
[----:B------:R-:W-:Y:S01]  /*19f0*/  VIADD R7, R11, 0x1080 ;  /* 0x000010800b077836 */ /* 0x000fe20000000000 */
[----:B------:R-:W-:Y:S01]  /*1a00*/  SEL R10, R9, RZ, P3 ;  /* 0x000000ff090a7207 */ /* 0x000fe20001800000 */
[----:B0-----:R-:W-:Y:S01]  /*1a10*/  IMAD.WIDE R2, R11, 0x4, R4 ;  /* 0x000000040b027825 */ /* 0x001fe200078e0204 */
[----:B------:R-:W-:-:S02]  /*1a20*/  SEL R11, R27, RZ, P1 ;  /* 0x000000ff1b0b7207 */ /* 0x000fc40000800000 */
[----:B------:R-:W-:Y:S02]  /*1a30*/  SEL R9, R0, RZ, P4 ;  /* 0x000000ff00097207 */ /* 0x000fe40002000000 */
[----:B------:R-:W-:Y:S02]  /*1a40*/  SEL R8, R6, RZ, P5 ;  /* 0x000000ff06087207 */ /* 0x000fe40002800000 */
[----:B------:R-:W-:Y:S02]  /*1a50*/  FSEL R25, R25, R28, !P6 ;  /* 0x0000001c19197208 */ /* 0x000fe40007000000 */
[----:B------:R-:W-:Y:S02]  /*1a60*/  FSEL R29, R36, R29, !P6 ;  /* 0x0000001d241d7208 */ /* 0x000fe40007000000 */
[----:B------:R-:W-:Y:S02]  /*1a70*/  FSEL R31, R38, R31, !P6 ;  /* 0x0000001f261f7208 */ /* 0x000fe40007000000 */
[----:B------:R-:W-:Y:S01]  /*1a80*/  FSEL R30, R37, R30, !P6 ;  /* 0x0000001e251e7208 */ /* 0x000fe20007000000 */
[----:B------:R0:W-:Y:S01]  /*1a90*/  @P2 STG.E.128 desc[UR4][R2.64], R8 ;  /* 0x0000000802002986 */ /* 0x0001e2000c101d04 */
[----:B------:R-:W-:-:S02]  /*1aa0*/  FSETP.GEU.AND P1, PT, R31, RZ, PT ;  /* 0x000000ff1f00720b */ /* 0x000fc40003f2e000 */
[C---:B------:R-:W-:Y:S02]  /*1ab0*/  FSETP.GEU.AND P2, PT, R30.reuse, RZ, PT ;  /* 0x000000ff1e00720b */ /* 0x040fe40003f4e000 */
[----:B------:R-:W-:Y:S02]  /*1ac0*/  FSETP.GEU.AND P3, PT, R29, RZ, PT ;  /* 0x000000ff1d00720b */ /* 0x000fe40003f6e000 */
[----:B------:R-:W-:Y:S01]  /*1ad0*/  FSETP.GEU.AND P4, PT, R25, RZ, PT ;  /* 0x000000ff1900720b */ /* 0x000fe20003f8e000 */
[----:B------:R-:W-:Y:S01]  /*1ae0*/  IMAD.WIDE R4, R7, 0x4, R4 ;  /* 0x0000000407047825 */ /* 0x000fe200078e0204 */
[----:B------:R-:W-:Y:S02]  /*1af0*/  SEL R31, R31, RZ, P1 ;  /* 0x000000ff1f1f7207 */ /* 0x000fe40000800000 */
[----:B------:R-:W-:Y:S02]  /*1b00*/  SEL R30, R30, RZ, P2 ;  /* 0x000000ff1e1e7207 */ /* 0x000fe40001000000 */
[----:B------:R-:W-:-:S02]  /*1b10*/  SEL R29, R29, RZ, P3 ;  /* 0x000000ff1d1d7207 */ /* 0x000fc40001800000 */
[----:B------:R-:W-:Y:S01]  /*1b20*/  SEL R28, R25, RZ, P4 ;  /* 0x000000ff191c7207 */ /* 0x000fe20002000000 */
[----:B0-----:R-:W-:Y:S06]  /*1b30*/  @!P0 EXIT ;  /* 0x000000000000894d */ /* 0x001fec0003800000 */
[----:B------:R-:W-:Y:S01]  /*1b40*/  STG.E.128 desc[UR4][R4.64], R28 ;  /* 0x0000001c04007986 */ /* 0x000fe2000c101d04 */
[----:B------:R-:W-:Y:S05]  /*1b50*/  EXIT ;  /* 0x000000000000794d */ /* 0x000fea0003800000 */
.L_x_0:
[----:B------:R-:W-:-:S00]  /*1b60*/  BRA `(.L_x_0) ;  /* 0xfffffffc00fc7947 */ /* 0x000fc0000383ffff */
[----:B------:R-:W-:-:S00]  /*1b70*/  NOP ;  /* 0x0000000000007918 */ /* 0x000fc00000000000 */
        /* <DEDUP_REMOVED lines=8> */
.L_x_1:


//--------------------- .nv.global.init           --------------------------
	.section	.nv.global.init,"aw",@progbits
.nv.global.init:
	.type		_$_str,@object
	.size		_$_str,(_$_str_$_2 - _$_str)
_$_str:
        /*0000*/ 	.byte	0x5f, 0x5f, 0x43, 0x55, 0x44, 0x41, 0x5f, 0x46, 0x54, 0x5a, 0x00
	.type		_$_str_$_2,@object
	.size		_$_str_$_2,(.L_1 - _$_str_$_2)
_$_str_$_2:
        /*000b*/ 	.byte	0x5f, 0x5f, 0x43, 0x55, 0x44, 0x41, 0x5f, 0x50, 0x52, 0x45, 0x43, 0x5f, 0x53, 0x51, 0x52, 0x54
        /*001b*/ 	.byte	0x00
.L_1:


//--------------------- .nv.constant0.triton_poi_fused_cat_relu_31 --------------------------
	.section	.nv.constant0.triton_poi_fused_cat_relu_31,"a",@progbits
	.sectionflags	@""
	.align	4
.nv.constant0.triton_poi_fused_cat_relu_31:
	.zero		632
